//
// Generated by NVIDIA NVVM Compiler
//
// Compiler Build ID: CL-36424714
// Cuda compilation tools, release 13.0, V13.0.88
// Based on NVVM 20.0.0
//

.version 9.0
.target sm_100
.address_size 64

	// .globl	_Z9addkernelPiS_S_i

.visible .entry _Z9addkernelPiS_S_i(
	.param .u64 .ptr .align 1 _Z9addkernelPiS_S_i_param_0,
	.param .u64 .ptr .align 1 _Z9addkernelPiS_S_i_param_1,
	.param .u64 .ptr .align 1 _Z9addkernelPiS_S_i_param_2,
	.param .u32 _Z9addkernelPiS_S_i_param_3
)
{
	.reg .pred 	%p<2>;
	.reg .b32 	%r<9>;
	.reg .b64 	%rd<11>;

	ld.param.u64 	%rd1, [_Z9addkernelPiS_S_i_param_0];
	ld.param.u64 	%rd2, [_Z9addkernelPiS_S_i_param_1];
	ld.param.u64 	%rd3, [_Z9addkernelPiS_S_i_param_2];
	ld.param.u32 	%r2, [_Z9addkernelPiS_S_i_param_3];
	mov.u32 	%r3, %tid.x;
	mov.u32 	%r4, %ntid.x;
	mov.u32 	%r5, %ctaid.x;
	mad.lo.s32 	%r1, %r4, %r5, %r3;
	setp.ge.s32 	%p1, %r1, %r2;
	@%p1 bra 	$L__BB0_2;
	cvta.to.global.u64 	%rd4, %rd1;
	cvta.to.global.u64 	%rd5, %rd2;
	cvta.to.global.u64 	%rd6, %rd3;
	mul.wide.s32 	%rd7, %r1, 4;
	add.s64 	%rd8, %rd4, %rd7;
	ld.global.u32 	%r6, [%rd8];
	add.s64 	%rd9, %rd5, %rd7;
	ld.global.u32 	%r7, [%rd9];
	add.s32 	%r8, %r7, %r6;
	add.s64 	%rd10, %rd6, %rd7;
	st.global.u32 	[%rd10], %r8;
$L__BB0_2:
	ret;

}


// ===== COMPILED SASS (sm_100) =====

	.target	sm_100

	.elftype	@"ET_EXEC"


//--------------------- .note.nv.tkinfo           --------------------------
	.section	.note.nv.tkinfo,"",@"SHT_NOTE"
	.sectionflags	@"SHF_NOTE_NV_TKINFO"
	.tkinfo
        /*0018*/ 	.word	0x00000002
        /*0030*/ 	.string	""
        /*0030*/ 	.string	"ptxas"
        /*0030*/ 	.string	"Cuda compilation tools, release 13.0, V13.0.88"
        /*0030*/ 	.string	"Build cuda_13.0.r13.0/compiler.36424714_0"
        /*0030*/ 	.string	"-arch sm_100 -m 64 "



//--------------------- .note.nv.cuinfo           --------------------------
	.section	.note.nv.cuinfo,"",@"SHT_NOTE"
	.sectionflags	@"SHF_NOTE_NV_CUINFO"
        /*0018*/ 	.short	0x0002
        /*001a*/ 	.short	0x0064
        /*001c*/ 	.short	0x0082
	.zero		2


//--------------------- .nv.info                  --------------------------
	.section	.nv.info,"",@"SHT_CUDA_INFO"
	.align	4


	//----- nvinfo : EIATTR_REGCOUNT
	.align		4
        /*0000*/ 	.byte	0x04, 0x2f
        /*0002*/ 	.short	(.L_1 - .L_0)
	.align		4
.L_0:
        /*0004*/ 	.word	index@(_Z9addkernelPiS_S_i)
        /*0008*/ 	.word	0x0000000c


	//----- nvinfo : EIATTR_FRAME_SIZE
	.align		4
.L_1:
        /*000c*/ 	.byte	0x04, 0x11
        /*000e*/ 	.short	(.L_3 - .L_2)
	.align		4
.L_2:
        /*0010*/ 	.word	index@(_Z9addkernelPiS_S_i)
        /*0014*/ 	.word	0x00000000


	//----- nvinfo : EIATTR_MIN_STACK_SIZE
	.align		4
.L_3:
        /*0018*/ 	.byte	0x04, 0x12
        /*001a*/ 	.short	(.L_5 - .L_4)
	.align		4
.L_4:
        /*001c*/ 	.word	index@(_Z9addkernelPiS_S_i)
        /*0020*/ 	.word	0x00000000
.L_5:


//--------------------- .nv.compat                --------------------------
	.section	.nv.compat,"",@"SHT_CUDA_COMPAT_INFO"
	.align	4
        /*0000*/ 	.byte	0x02, 0x09, 0x00, 0x00, 0x02, 0x02, 0x01, 0x00, 0x02, 0x05, 0x05, 0x00, 0x03, 0x07, 0x01, 0x01
        /*0010*/ 	.byte	0x02, 0x03, 0x00, 0x00, 0x02, 0x06, 0x01, 0x00, 0x04, 0x0b, 0x08, 0x00, 0x09, 0x00, 0x00, 0x00
        /*0020*/ 	.byte	0x00, 0x00, 0x00, 0x00


//--------------------- .nv.info._Z9addkernelPiS_S_i --------------------------
	.section	.nv.info._Z9addkernelPiS_S_i,"",@"SHT_CUDA_INFO"
	.sectionflags	@""
	.align	4


	//----- nvinfo : EIATTR_CUDA_API_VERSION
	.align		4
        /*0000*/ 	.byte	0x04, 0x37
        /*0002*/ 	.short	(.L_7 - .L_6)
.L_6:
        /*0004*/ 	.word	0x00000082


	//----- nvinfo : EIATTR_KPARAM_INFO
	.align		4
.L_7:
        /*0008*/ 	.byte	0x04, 0x17
        /*000a*/ 	.short	(.L_9 - .L_8)
.L_8:
        /*000c*/ 	.word	0x00000000
        /*0010*/ 	.short	0x0003
        /*0012*/ 	.short	0x0018
        /*0014*/ 	.byte	0x00, 0xf0, 0x11, 0x00


	//----- nvinfo : EIATTR_KPARAM_INFO
	.align		4
.L_9:
        /*0018*/ 	.byte	0x04, 0x17
        /*001a*/ 	.short	(.L_11 - .L_10)
.L_10:
        /*001c*/ 	.word	0x00000000
        /*0020*/ 	.short	0x0002
        /*0022*/ 	.short	0x0010
        /*0024*/ 	.byte	0x00, 0xf5, 0x21, 0x00


	//----- nvinfo : EIATTR_KPARAM_INFO
	.align		4
.L_11:
        /*0028*/ 	.byte	0x04, 0x17
        /*002a*/ 	.short	(.L_13 - .L_12)
.L_12:
        /*002c*/ 	.word	0x00000000
        /*0030*/ 	.short	0x0001
        /*0032*/ 	.short	0x0008
        /*0034*/ 	.byte	0x00, 0xf5, 0x21, 0x00


	//----- nvinfo : EIATTR_KPARAM_INFO
	.align		4
.L_13:
        /*0038*/ 	.byte	0x04, 0x17
        /*003a*/ 	.short	(.L_15 - .L_14)
.L_14:
        /*003c*/ 	.word	0x00000000
        /*0040*/ 	.short	0x0000
        /*0042*/ 	.short	0x0000
        /*0044*/ 	.byte	0x00, 0xf5, 0x21, 0x00


	//----- nvinfo : EIATTR_SPARSE_MMA_MASK
	.align		4
.L_15:
        /*0048*/ 	.byte	0x03, 0x50
        /*004a*/ 	.short	0x0000


	//----- nvinfo : EIATTR_MAXREG_COUNT
	.align		4
        /*004c*/ 	.byte	0x03, 0x1b
        /*004e*/ 	.short	0x00ff


	//----- nvinfo : EIATTR_MERCURY_ISA_VERSION
	.align		4
        /*0050*/ 	.byte	0x03, 0x5f
        /*0052*/ 	.short	0x0101


	//----- nvinfo : EIATTR_VRC_CTA_INIT_COUNT
	.align		4
        /*0054*/ 	.byte	0x02, 0x4a
	.zero		1
	.zero		1


	//----- nvinfo : EIATTR_EXIT_INSTR_OFFSETS
	.align		4
        /*0058*/ 	.byte	0x04, 0x1c
        /*005a*/ 	.short	(.L_17 - .L_16)


	//   ....[0]....
.L_16:
        /*005c*/ 	.word	0x00000070


	//   ....[1]....
        /*0060*/ 	.word	0x00000130


	//----- nvinfo : EIATTR_CBANK_PARAM_SIZE
	.align		4
.L_17:
        /*0064*/ 	.byte	0x03, 0x19
        /*0066*/ 	.short	0x001c


	//----- nvinfo : EIATTR_PARAM_CBANK
	.align		4
        /*0068*/ 	.byte	0x04, 0x0a
        /*006a*/ 	.short	(.L_19 - .L_18)
	.align		4
.L_18:
        /*006c*/ 	.word	index@(.nv.constant0._Z9addkernelPiS_S_i)
        /*0070*/ 	.short	0x0380
        /*0072*/ 	.short	0x001c


	//----- nvinfo : EIATTR_SW_WAR
	.align		4
.L_19:
        /*0074*/ 	.byte	0x04, 0x36
        /*0076*/ 	.short	(.L_21 - .L_20)
.L_20:
        /*0078*/ 	.word	0x00000008
.L_21:


//--------------------- .nv.callgraph             --------------------------
	.section	.nv.callgraph,"",@"SHT_CUDA_CALLGRAPH"
	.align	4
	.sectionentsize	8
	.align		4
        /*0000*/ 	.word	0x00000000
	.align		4
        /*0004*/ 	.word	0xffffffff
	.align		4
        /*0008*/ 	.word	0x00000000
	.align		4
        /*000c*/ 	.word	0xfffffffe
	.align		4
        /*0010*/ 	.word	0x00000000
	.align		4
        /*0014*/ 	.word	0xfffffffd
	.align		4
        /*0018*/ 	.word	0x00000000
	.align		4
        /*001c*/ 	.word	0xfffffffc


//--------------------- .text._Z9addkernelPiS_S_i --------------------------
	.section	.text._Z9addkernelPiS_S_i,"ax",@progbits
	.align	128
        .global         _Z9addkernelPiS_S_i
        .type           _Z9addkernelPiS_S_i,@function
        .size           _Z9addkernelPiS_S_i,(.L_x_1 - _Z9addkernelPiS_S_i)
        .other          _Z9addkernelPiS_S_i,@"STO_CUDA_ENTRY STV_DEFAULT"
_Z9addkernelPiS_S_i:
.text._Z9addkernelPiS_S_i:
[----:B------:R-:W-:Y:S01]  /*0000*/  LDC R1, c[0x0][0x37c] ;  /* 0x0000df00ff017b82 */ /* 0x000fe20000000800 */
[----:B------:R-:W0:Y:S01]  /*0010*/  S2R R9, SR_TID.X ;  /* 0x0000000000097919 */ /* 0x000e220000002100 */
[----:B------:R-:W0:Y:S01]  /*0020*/  LDCU UR4, c[0x0][0x360] ;  /* 0x00006c00ff0477ac */ /* 0x000e220008000800 */
[----:B------:R-:W0:Y:S01]  /*0030*/  S2R R0, SR_CTAID.X ;  /* 0x0000000000007919 */ /* 0x000e220000002500 */
[----:B------:R-:W1:Y:S01]  /*0040*/  LDCU UR5, c[0x0][0x398] ;  /* 0x00007300ff0577ac */ /* 0x000e620008000800 */
[----:B0-----:R-:W-:-:S05]  /*0050*/  IMAD R9, R0, UR4, R9 ;  /* 0x0000000400097c24 */ /* 0x001fca000f8e0209 */
[----:B-1----:R-:W-:-:S13]  /*0060*/  ISETP.GE.AND P0, PT, R9, UR5, PT ;  /* 0x0000000509007c0c */ /* 0x002fda000bf06270 */
[----:B------:R-:W-:Y:S05]  /*0070*/  @P0 EXIT ;  /* 0x000000000000094d */ /* 0x000fea0003800000 */
[----:B------:R-:W0:Y:S01]  /*0080*/  LDC.64 R2, c[0x0][0x380] ;  /* 0x0000e000ff027b82 */ /* 0x000e220000000a00 */
[----:B------:R-:W1:Y:S07]  /*0090*/  LDCU.64 UR4, c[0x0][0x358] ;  /* 0x00006b00ff0477ac */ /* 0x000e6e0008000a00 */
[----:B------:R-:W2:Y:S08]  /*00a0*/  LDC.64 R4, c[0x0][0x388] ;  /* 0x0000e200ff047b82 */ /* 0x000eb00000000a00 */
[----:B------:R-:W3:Y:S01]  /*00b0*/  LDC.64 R6, c[0x0][0x390] ;  /* 0x0000e400ff067b82 */ /* 0x000ee20000000a00 */
[----:B0-----:R-:W-:-:S06]  /*00c0*/  IMAD.WIDE R2, R9, 0x4, R2 ;  /* 0x0000000409027825 */ /* 0x001fcc00078e0202 */
[----:B-1----:R-:W4:Y:S01]  /*00d0*/  LDG.E R2, desc[UR4][R2.64] ;  /* 0x0000000402027981 */ /* 0x002f22000c1e1900 */
[----:B--2---:R-:W-:-:S06]  /*00e0*/  IMAD.WIDE R4, R9, 0x4, R4 ;  /* 0x0000000409047825 */ /* 0x004fcc00078e0204 */
[----:B------:R-:W4:Y:S01]  /*00f0*/  LDG.E R5, desc[UR4][R4.64] ;  /* 0x0000000404057981 */ /* 0x000f22000c1e1900 */
[----:B---3--:R-:W-:Y:S01]  /*0100*/  IMAD.WIDE R6, R9, 0x4, R6 ;  /* 0x0000000409067825 */ /* 0x008fe200078e0206 */
[----:B----4-:R-:W-:-:S05]  /*0110*/  IADD3 R9, PT, PT, R2, R5, RZ ;  /* 0x0000000502097210 */ /* 0x010fca0007ffe0ff */
[----:B------:R-:W-:Y:S01]  /*0120*/  STG.E desc[UR4][R6.64], R9 ;  /* 0x0000000906007986 */ /* 0x000fe2000c101904 */
[----:B------:R-:W-:Y:S05]  /*0130*/  EXIT ;  /* 0x000000000000794d */ /* 0x000fea0003800000 */
.L_x_0:
[----:B------:R-:W-:-:S00]  /*0140*/  BRA `(.L_x_0) ;  /* 0xfffffffc00fc7947 */ /* 0x000fc0000383ffff */
[----:B------:R-:W-:-:S00]  /*0150*/  NOP ;  /* 0x0000000000007918 */ /* 0x000fc00000000000 */
        /* <DEDUP_REMOVED lines=10> */
.L_x_1:


//--------------------- .nv.shared.reserved.0     --------------------------
	.section	.nv.shared.reserved.0,"aw",@nobits
	.weak		__nv_reservedSMEM_offset_0_alias
	.size		__nv_reservedSMEM_offset_0_alias, 0, 64
	.other		__nv_reservedSMEM_offset_0_alias,@"STO_CUDA_RESERVED_SHARED STV_DEFAULT"
__nv_reservedSMEM_offset_0_alias:
	.zero		0
	.zero		64


//--------------------- .nv.constant0._Z9addkernelPiS_S_i --------------------------
	.section	.nv.constant0._Z9addkernelPiS_S_i,"a",@progbits
	.sectionflags	@""
	.align	4
.nv.constant0._Z9addkernelPiS_S_i:
	.zero		924


//--------------------- SYMBOLS --------------------------

	.type		.nv.reservedSmem.offset0,@object
	.size		.nv.reservedSmem.offset0,0x4
